	.headerflags	@"EF_CUDA_TEXMODE_UNIFIED EF_CUDA_64BIT_ADDRESS EF_CUDA_ACCELERATORS EF_CUDA_SM90 EF_CUDA_VIRTUAL_SM(EF_CUDA_SM90)"
	.elftype	@"ET_EXEC"


//--------------------- .nv.info                  --------------------------
	.section	.nv.info,"",@"SHT_CUDA_INFO"
	.align	4


	//----- nvinfo : EIATTR_REGCOUNT
	.align		4
        /*0000*/ 	.byte	0x04, 0x2f
        /*0002*/ 	.short	(.L_1 - .L_0)
	.align		4
.L_0:
        /*0004*/ 	.word	index@(triton_poi_fused_mul_transpose_2)
        /*0008*/ 	.word	0x00000014


	//----- nvinfo : EIATTR_MIN_STACK_SIZE
	.align		4
.L_1:
        /*000c*/ 	.byte	0x04, 0x12
        /*000e*/ 	.short	(.L_3 - .L_2)
	.align		4
.L_2:
        /*0010*/ 	.word	index@(triton_poi_fused_mul_transpose_2)
        /*0014*/ 	.word	0x00000000


	//----- nvinfo : EIATTR_FRAME_SIZE
	.align		4
.L_3:
        /*0018*/ 	.byte	0x04, 0x11
        /*001a*/ 	.short	(.L_5 - .L_4)
	.align		4
.L_4:
        /*001c*/ 	.word	index@(triton_poi_fused_mul_transpose_2)
        /*0020*/ 	.word	0x00000000


	//----- nvinfo : EIATTR_MIN_STACK_SIZE
	.align		4
.L_5:
        /*0024*/ 	.byte	0x04, 0x12
        /*0026*/ 	.short	(.L_7 - .L_6)
	.align		4
.L_6:
        /*0028*/ 	.word	index@(triton_poi_fused_mul_transpose_2)
        /*002c*/ 	.word	0x00000000
.L_7:


//--------------------- .nv.info.triton_poi_fused_mul_transpose_2 --------------------------
	.section	.nv.info.triton_poi_fused_mul_transpose_2,"",@"SHT_CUDA_INFO"
	.sectionflags	@""
	.align	4


	//----- nvinfo : EIATTR_CUDA_API_VERSION
	.align		4
        /*0000*/ 	.byte	0x04, 0x37
        /*0002*/ 	.short	(.L_9 - .L_8)
.L_8:
        /*0004*/ 	.word	0x0000007c


	//----- nvinfo : EIATTR_KPARAM_INFO
	.align		4
.L_9:
        /*0008*/ 	.byte	0x04, 0x17
        /*000a*/ 	.short	(.L_11 - .L_10)
.L_10:
        /*000c*/ 	.word	0x00000000
        /*0010*/ 	.short	0x0005
        /*0012*/ 	.short	0x0024
        /*0014*/ 	.byte	0x00, 0xf0, 0x11, 0x00


	//----- nvinfo : EIATTR_KPARAM_INFO
	.align		4
.L_11:
        /*0018*/ 	.byte	0x04, 0x17
        /*001a*/ 	.short	(.L_13 - .L_12)
.L_12:
        /*001c*/ 	.word	0x00000000
        /*0020*/ 	.short	0x0004
        /*0022*/ 	.short	0x0020
        /*0024*/ 	.byte	0x00, 0xf0, 0x11, 0x00


	//----- nvinfo : EIATTR_KPARAM_INFO
	.align		4
.L_13:
        /*0028*/ 	.byte	0x04, 0x17
        /*002a*/ 	.short	(.L_15 - .L_14)
.L_14:
        /*002c*/ 	.word	0x00000000
        /*0030*/ 	.short	0x0003
        /*0032*/ 	.short	0x0018
        /*0034*/ 	.byte	0x00, 0xf4, 0x21, 0x00


	//----- nvinfo : EIATTR_KPARAM_INFO
	.align		4
.L_15:
        /*0038*/ 	.byte	0x04, 0x17
        /*003a*/ 	.short	(.L_17 - .L_16)
.L_16:
        /*003c*/ 	.word	0x00000000
        /*0040*/ 	.short	0x0002
        /*0042*/ 	.short	0x0010
        /*0044*/ 	.byte	0x00, 0xf4, 0x21, 0x00


	//----- nvinfo : EIATTR_KPARAM_INFO
	.align		4
.L_17:
        /*0048*/ 	.byte	0x04, 0x17
        /*004a*/ 	.short	(.L_19 - .L_18)
.L_18:
        /*004c*/ 	.word	0x00000000
        /*0050*/ 	.short	0x0001
        /*0052*/ 	.short	0x0008
        /*0054*/ 	.byte	0x00, 0xf4, 0x21, 0x00


	//----- nvinfo : EIATTR_KPARAM_INFO
	.align		4
.L_19:
        /*0058*/ 	.byte	0x04, 0x17
        /*005a*/ 	.short	(.L_21 - .L_20)
.L_20:
        /*005c*/ 	.word	0x00000000
        /*0060*/ 	.short	0x0000
        /*0062*/ 	.short	0x0000
        /*0064*/ 	.byte	0x00, 0xf4, 0x21, 0x00


	//----- nvinfo : EIATTR_SPARSE_MMA_MASK
	.align		4
.L_21:
        /*0068*/ 	.byte	0x03, 0x50
        /*006a*/ 	.short	0x0000


	//----- nvinfo : EIATTR_MAXREG_COUNT
	.align		4
        /*006c*/ 	.byte	0x03, 0x1b
        /*006e*/ 	.short	0x00ff


	//----- nvinfo : EIATTR_EXIT_INSTR_OFFSETS
	.align		4
        /*0070*/ 	.byte	0x04, 0x1c
        /*0072*/ 	.short	(.L_23 - .L_22)


	//   ....[0]....
.L_22:
        /*0074*/ 	.word	0x000003a0


	//   ....[1]....
        /*0078*/ 	.word	0x000003c0


	//----- nvinfo : EIATTR_REQNTID
	.align		4
.L_23:
        /*007c*/ 	.byte	0x04, 0x10
        /*007e*/ 	.short	(.L_25 - .L_24)
.L_24:
        /*0080*/ 	.word	0x00000080
        /*0084*/ 	.word	0x00000001
        /*0088*/ 	.word	0x00000001


	//----- nvinfo : EIATTR_CBANK_PARAM_SIZE
	.align		4
.L_25:
        /*008c*/ 	.byte	0x03, 0x19
        /*008e*/ 	.short	0x0028


	//----- nvinfo : EIATTR_PARAM_CBANK
	.align		4
        /*0090*/ 	.byte	0x04, 0x0a
        /*0092*/ 	.short	(.L_27 - .L_26)
	.align		4
.L_26:
        /*0094*/ 	.word	index@(.nv.constant0.triton_poi_fused_mul_transpose_2)
        /*0098*/ 	.short	0x0210
        /*009a*/ 	.short	0x0028


	//----- nvinfo : EIATTR_SW_WAR
	.align		4
.L_27:
        /*009c*/ 	.byte	0x04, 0x36
        /*009e*/ 	.short	(.L_29 - .L_28)
.L_28:
        /*00a0*/ 	.word	0x00000008
.L_29:


//--------------------- .nv.callgraph             --------------------------
	.section	.nv.callgraph,"",@"SHT_CUDA_CALLGRAPH"
	.align	4
	.sectionentsize	8
	.align		4
        /*0000*/ 	.word	0x00000000
	.align		4
        /*0004*/ 	.word	0xffffffff
	.align		4
        /*0008*/ 	.word	0x00000000
	.align		4
        /*000c*/ 	.word	0xfffffffe
	.align		4
        /*0010*/ 	.word	0x00000000
	.align		4
        /*0014*/ 	.word	0xfffffffd
	.align		4
        /*0018*/ 	.word	0x00000000
	.align		4
        /*001c*/ 	.word	0xfffffffc


//--------------------- .text.triton_poi_fused_mul_transpose_2 --------------------------
	.section	.text.triton_poi_fused_mul_transpose_2,"ax",@progbits
	.sectionflags	@"SHF_BARRIERS=1"
	.align	128
        .global         triton_poi_fused_mul_transpose_2
        .type           triton_poi_fused_mul_transpose_2,@function
        .size           triton_poi_fused_mul_transpose_2,(.L_x_1 - triton_poi_fused_mul_transpose_2)
        .other          triton_poi_fused_mul_transpose_2,@"STO_CUDA_ENTRY STV_DEFAULT"
triton_poi_fused_mul_transpose_2:
.text.triton_poi_fused_mul_transpose_2:
[----:B------:R-:W0:Y:S02]  /*0000*/  LDC R1, c[0x0][0x28] ;  /* 0x00000a00ff017b82 */ /* 0x000e240000000800 */
[----:B------:R-:W1:Y:S01]  /*0010*/  S2R R6, SR_CTAID.Y ;  /* 0x0000000000067919 */ /* 0x000e620000002600 */
[----:B------:R-:W2:Y:S01]  /*0020*/  LDC.64 R4, c[0x0][0x218] ;  /* 0x00008600ff047b82 */ /* 0x000ea20000000a00 */
[----:B------:R-:W-:Y:S01]  /*0030*/  ULDC.64 UR6, c[0x0][0x208] ;  /* 0x0000820000067ab9 */ /* 0x000fe20000000a00 */
[----:B------:R-:W3:Y:S01]  /*0040*/  S2R R9, SR_TID.X ;  /* 0x0000000000097919 */ /* 0x000ee20000002100 */
[----:B------:R-:W4:Y:S05]  /*0050*/  S2R R8, SR_CTAID.X ;  /* 0x0000000000087919 */ /* 0x000f2a0000002500 */
[----:B------:R-:W5:Y:S01]  /*0060*/  LDC.64 R2, c[0x0][0x210] ;  /* 0x00008400ff027b82 */ /* 0x000f620000000a00 */
[----:B-1----:R-:W-:Y:S01]  /*0070*/  IMAD.SHL.U32 R6, R6, 0x20, RZ ;  /* 0x0000002006067824 */ /* 0x002fe200078e00ff */
[----:B---3--:R-:W-:-:S04]  /*0080*/  SHF.R.U32.HI R11, RZ, 0x5, R9 ;  /* 0x00000005ff0b7819 */ /* 0x008fc80000011609 */
[----:B------:R-:W-:Y:S01]  /*0090*/  LOP3.LUT R0, R6, 0x1f, R9, 0xf8, !PT ;  /* 0x0000001f06007812 */ /* 0x000fe200078ef809 */
[----:B----4-:R-:W-:Y:S01]  /*00a0*/  IMAD.SHL.U32 R8, R8, 0x4, RZ ;  /* 0x0000000408087824 */ /* 0x010fe200078e00ff */
[----:B------:R-:W-:Y:S02]  /*00b0*/  SGXT.U32 R11, R11, 0x2 ;  /* 0x000000020b0b781a */ /* 0x000fe40000000000 */
[----:B------:R-:W-:Y:S02]  /*00c0*/  SHF.R.S32.HI R7, RZ, 0x1f, R0 ;  /* 0x0000001fff077819 */ /* 0x000fe40000011400 */
[----:B------:R-:W-:Y:S02]  /*00d0*/  ISETP.GE.AND P1, PT, R0, 0x40, PT ;  /* 0x000000400000780c */ /* 0x000fe40003f26270 */
[----:B------:R-:W-:Y:S02]  /*00e0*/  LEA.HI R10, R7, R0, RZ, 0x2 ;  /* 0x00000000070a7211 */ /* 0x000fe400078f10ff */
[----:B------:R-:W-:-:S02]  /*00f0*/  LOP3.LUT R7, R8, R11, RZ, 0xfc, !PT ;  /* 0x0000000b08077212 */ /* 0x000fc400078efcff */
[----:B------:R-:W-:Y:S02]  /*0100*/  LOP3.LUT R13, R10, 0xfffffffc, RZ, 0xc0, !PT ;  /* 0xfffffffc0a0d7812 */ /* 0x000fe400078ec0ff */
[----:B------:R-:W-:Y:S02]  /*0110*/  SHF.R.S32.HI R10, RZ, 0x2, R10 ;  /* 0x00000002ff0a7819 */ /* 0x000fe4000001140a */
[----:B------:R-:W-:Y:S02]  /*0120*/  IADD3 R13, R0, 0x4, -R13 ;  /* 0x00000004000d7810 */ /* 0x000fe40007ffe80d */
[----:B------:R-:W-:-:S03]  /*0130*/  ISETP.GE.AND P0, PT, R7, 0x4, PT ;  /* 0x000000040700780c */ /* 0x000fc60003f06270 */
[----:B------:R-:W-:Y:S01]  /*0140*/  IMAD R10, R10, 0xc, R13 ;  /* 0x0000000c0a0a7824 */ /* 0x000fe200078e020d */
[----:B------:R-:W-:Y:S01]  /*0150*/  ISETP.LT.AND P0, PT, R0, 0x40, !P0 ;  /* 0x000000400000780c */ /* 0x000fe20004701270 */
[----:B--2---:R-:W-:-:S04]  /*0160*/  IMAD.WIDE.U32 R4, R13, 0x4, R4 ;  /* 0x000000040d047825 */ /* 0x004fc800078e0004 */
[----:B------:R-:W-:Y:S02]  /*0170*/  IMAD R15, R7, 0xc0, R10 ;  /* 0x000000c0070f7824 */ /* 0x000fe400078e020a */
[----:B------:R-:W-:Y:S02]  /*0180*/  IMAD.MOV.U32 R13, RZ, RZ, RZ ;  /* 0x000000ffff0d7224 */ /* 0x000fe400078e00ff */
[----:B------:R-:W-:Y:S02]  /*0190*/  IMAD.MOV.U32 R10, RZ, RZ, RZ ;  /* 0x000000ffff0a7224 */ /* 0x000fe400078e00ff */
[----:B-----5:R-:W-:Y:S02]  /*01a0*/  IMAD.WIDE R2, R15, 0x4, R2 ;  /* 0x000000040f027825 */ /* 0x020fe400078e0202 */
[----:B------:R1:W2:Y:S04]  /*01b0*/  @!P1 LDG.E.EL R13, desc[UR6][R4.64] ;  /* 0x00000006040d9981 */ /* 0x0002a8000c2e1900 */
[----:B------:R3:W2:Y:S01]  /*01c0*/  @P0 LDG.E.EL R10, desc[UR6][R2.64] ;  /* 0x00000006020a0981 */ /* 0x0006a2000c2e1900 */
[----:B------:R-:W4:Y:S01]  /*01d0*/  S2UR UR5, SR_CgaCtaId ;  /* 0x00000000000579c3 */ /* 0x000f220000008800 */
[C---:B------:R-:W-:Y:S01]  /*01e0*/  IMAD.SHL.U32 R12, R9.reuse, 0x4, RZ ;  /* 0x00000004090c7824 */ /* 0x040fe200078e00ff */
[----:B------:R-:W-:Y:S01]  /*01f0*/  UMOV UR4, 0x400 ;  /* 0x0000040000047882 */ /* 0x000fe20000000000 */
[----:B------:R-:W-:Y:S01]  /*0200*/  LOP3.LUT R15, R9, 0x7c, RZ, 0xc0, !PT ;  /* 0x0000007c090f7812 */ /* 0x000fe200078ec0ff */
[----:B------:R-:W-:Y:S01]  /*0210*/  IMAD R7, R7, 0x40, R0 ;  /* 0x0000004007077824 */ /* 0x000fe200078e0200 */
[----:B------:R-:W-:-:S02]  /*0220*/  LOP3.LUT R8, R8, 0x3, R9, 0xf8, !PT ;  /* 0x0000000308087812 */ /* 0x000fc400078ef809 */
[----:B------:R-:W-:Y:S01]  /*0230*/  LOP3.LUT R12, R12, 0x7c, RZ, 0xc0, !PT ;  /* 0x0000007c0c0c7812 */ /* 0x000fe200078ec0ff */
[----:B-1----:R-:W1:Y:S01]  /*0240*/  LDC.64 R4, c[0x0][0x220] ;  /* 0x00008800ff047b82 */ /* 0x002e620000000a00 */
[----:B------:R-:W-:Y:S02]  /*0250*/  ISETP.GE.AND P1, PT, R8, 0x4, PT ;  /* 0x000000040800780c */ /* 0x000fe40003f26270 */
[----:B------:R-:W-:-:S05]  /*0260*/  LOP3.LUT R11, R12, R11, RZ, 0xfc, !PT ;  /* 0x0000000b0c0b7212 */ /* 0x000fca00078efcff */
[----:B---3--:R-:W3:Y:S01]  /*0270*/  LDC.64 R2, c[0x0][0x228] ;  /* 0x00008a00ff027b82 */ /* 0x008ee20000000a00 */
[----:B----4-:R-:W-:-:S06]  /*0280*/  UPRMT UR4, UR5, 0x654, UR4 ;  /* 0x0000065405047896 */ /* 0x010fcc0008000004 */
[----:B------:R-:W-:Y:S01]  /*0290*/  VIADD R14, R12, UR4 ;  /* 0x000000040c0e7c36 */ /* 0x000fe20008000000 */
[----:B------:R-:W-:Y:S01]  /*02a0*/  LOP3.LUT R12, R9, 0x7f, RZ, 0xc0, !PT ;  /* 0x0000007f090c7812 */ /* 0x000fe200078ec0ff */
[----:B------:R-:W-:Y:S02]  /*02b0*/  VIADD R15, R15, UR4 ;  /* 0x000000040f0f7c36 */ /* 0x000fe40008000000 */
[----:B------:R-:W-:Y:S01]  /*02c0*/  IMAD R14, R11, 0x4, R14 ;  /* 0x000000040b0e7824 */ /* 0x000fe200078e020e */
[----:B------:R-:W-:Y:S01]  /*02d0*/  SHF.R.U32.HI R11, RZ, 0x2, R9 ;  /* 0x00000002ff0b7819 */ /* 0x000fe20000011609 */
[----:B------:R-:W-:-:S03]  /*02e0*/  IMAD R12, R12, 0x4, R15 ;  /* 0x000000040c0c7824 */ /* 0x000fc600078e020f */
[----:B------:R-:W-:Y:S01]  /*02f0*/  SGXT.U32 R11, R11, 0x5 ;  /* 0x000000050b0b781a */ /* 0x000fe20000000000 */
[----:B---3--:R-:W-:-:S03]  /*0300*/  IMAD.WIDE R2, R7, 0x4, R2 ;  /* 0x0000000407027825 */ /* 0x008fc600078e0202 */
[----:B------:R-:W-:-:S04]  /*0310*/  LOP3.LUT R11, R6, R11, RZ, 0xfc, !PT ;  /* 0x0000000b060b7212 */ /* 0x000fc800078efcff */
[C---:B------:R-:W-:Y:S01]  /*0320*/  ISETP.LT.AND P1, PT, R11.reuse, 0x40, !P1 ;  /* 0x000000400b00780c */ /* 0x040fe20004f21270 */
[----:B------:R-:W-:-:S04]  /*0330*/  IMAD R11, R11, 0x4, R8 ;  /* 0x000000040b0b7824 */ /* 0x000fc800078e0208 */
[----:B-1----:R-:W-:-:S04]  /*0340*/  IMAD.WIDE R4, R11, 0x4, R4 ;  /* 0x000000040b047825 */ /* 0x002fc800078e0204 */
[----:B--2---:R-:W-:-:S05]  /*0350*/  FADD R17, R13, R10 ;  /* 0x0000000a0d117221 */ /* 0x004fca0000000000 */
[----:B------:R-:W-:Y:S01]  /*0360*/  STS [R14], R17 ;  /* 0x000000110e007388 */ /* 0x000fe20000000800 */
[----:B------:R-:W-:Y:S06]  /*0370*/  BAR.SYNC.DEFER_BLOCKING 0x0 ;  /* 0x0000000000007b1d */ /* 0x000fec0000010000 */
[----:B------:R-:W1:Y:S04]  /*0380*/  LDS R13, [R12] ;  /* 0x000000000c0d7984 */ /* 0x000e680000000800 */
[----:B-1----:R1:W-:Y:S01]  /*0390*/  @P1 STG.E desc[UR6][R4.64], R13 ;  /* 0x0000000d04001986 */ /* 0x0023e2000c101906 */
[----:B------:R-:W-:Y:S05]  /*03a0*/  @!P0 EXIT ;  /* 0x000000000000894d */ /* 0x000fea0003800000 */
[----:B------:R-:W-:Y:S01]  /*03b0*/  STG.E desc[UR6][R2.64], R17 ;  /* 0x0000001102007986 */ /* 0x000fe2000c101906 */
[----:B------:R-:W-:Y:S05]  /*03c0*/  EXIT ;  /* 0x000000000000794d */ /* 0x000fea0003800000 */
.L_x_0:
[----:B------:R-:W-:-:S00]  /*03d0*/  BRA `(.L_x_0) ;  /* 0xfffffffc00fc7947 */ /* 0x000fc0000383ffff */
[----:B------:R-:W-:-:S00]  /*03e0*/  NOP ;  /* 0x0000000000007918 */ /* 0x000fc00000000000 */
        /* <DEDUP_REMOVED lines=9> */
.L_x_1:


//--------------------- .nv.shared.triton_poi_fused_mul_transpose_2 --------------------------
	.section	.nv.shared.triton_poi_fused_mul_transpose_2,"aw",@nobits
	.sectionflags	@""
	.align	16
	.zero		1024


//--------------------- .nv.constant0.triton_poi_fused_mul_transpose_2 --------------------------
	.section	.nv.constant0.triton_poi_fused_mul_transpose_2,"a",@progbits
	.sectionflags	@""
	.align	4
.nv.constant0.triton_poi_fused_mul_transpose_2:
	.zero		568
